	.headerflags	@"EF_CUDA_TEXMODE_UNIFIED EF_CUDA_64BIT_ADDRESS EF_CUDA_ACCELERATORS EF_CUDA_SM90 EF_CUDA_VIRTUAL_SM(EF_CUDA_SM90)"
	.elftype	@"ET_EXEC"


//--------------------- .nv.info                  --------------------------
	.section	.nv.info,"",@"SHT_CUDA_INFO"
	.align	4


	//----- nvinfo : EIATTR_REGCOUNT
	.align		4
        /*0000*/ 	.byte	0x04, 0x2f
        /*0002*/ 	.short	(.L_1 - .L_0)
	.align		4
.L_0:
        /*0004*/ 	.word	index@(triton_mm)
        /*0008*/ 	.word	0x00000028


	//----- nvinfo : EIATTR_MIN_STACK_SIZE
	.align		4
.L_1:
        /*000c*/ 	.byte	0x04, 0x12
        /*000e*/ 	.short	(.L_3 - .L_2)
	.align		4
.L_2:
        /*0010*/ 	.word	index@(triton_mm)
        /*0014*/ 	.word	0x00000000


	//----- nvinfo : EIATTR_FRAME_SIZE
	.align		4
.L_3:
        /*0018*/ 	.byte	0x04, 0x11
        /*001a*/ 	.short	(.L_5 - .L_4)
	.align		4
.L_4:
        /*001c*/ 	.word	index@(triton_mm)
        /*0020*/ 	.word	0x00000000


	//----- nvinfo : EIATTR_MIN_STACK_SIZE
	.align		4
.L_5:
        /*0024*/ 	.byte	0x04, 0x12
        /*0026*/ 	.short	(.L_7 - .L_6)
	.align		4
.L_6:
        /*0028*/ 	.word	index@(triton_mm)
        /*002c*/ 	.word	0x00000000
.L_7:


//--------------------- .nv.info.triton_mm        --------------------------
	.section	.nv.info.triton_mm,"",@"SHT_CUDA_INFO"
	.sectionflags	@""
	.align	4


	//----- nvinfo : EIATTR_CUDA_API_VERSION
	.align		4
        /*0000*/ 	.byte	0x04, 0x37
        /*0002*/ 	.short	(.L_9 - .L_8)
.L_8:
        /*0004*/ 	.word	0x0000007c


	//----- nvinfo : EIATTR_KPARAM_INFO
	.align		4
.L_9:
        /*0008*/ 	.byte	0x04, 0x17
        /*000a*/ 	.short	(.L_11 - .L_10)
.L_10:
        /*000c*/ 	.word	0x00000000
        /*0010*/ 	.short	0x0003
        /*0012*/ 	.short	0x0018
        /*0014*/ 	.byte	0x00, 0xf0, 0x11, 0x00


	//----- nvinfo : EIATTR_KPARAM_INFO
	.align		4
.L_11:
        /*0018*/ 	.byte	0x04, 0x17
        /*001a*/ 	.short	(.L_13 - .L_12)
.L_12:
        /*001c*/ 	.word	0x00000000
        /*0020*/ 	.short	0x0002
        /*0022*/ 	.short	0x0010
        /*0024*/ 	.byte	0x00, 0xf0, 0x21, 0x00


	//----- nvinfo : EIATTR_KPARAM_INFO
	.align		4
.L_13:
        /*0028*/ 	.byte	0x04, 0x17
        /*002a*/ 	.short	(.L_15 - .L_14)
.L_14:
        /*002c*/ 	.word	0x00000000
        /*0030*/ 	.short	0x0001
        /*0032*/ 	.short	0x0008
        /*0034*/ 	.byte	0x00, 0xf0, 0x21, 0x00


	//----- nvinfo : EIATTR_KPARAM_INFO
	.align		4
.L_15:
        /*0038*/ 	.byte	0x04, 0x17
        /*003a*/ 	.short	(.L_17 - .L_16)
.L_16:
        /*003c*/ 	.word	0x00000000
        /*0040*/ 	.short	0x0000
        /*0042*/ 	.short	0x0000
        /*0044*/ 	.byte	0x00, 0xf0, 0x21, 0x00


	//----- nvinfo : EIATTR_SPARSE_MMA_MASK
	.align		4
.L_17:
        /*0048*/ 	.byte	0x03, 0x50
        /*004a*/ 	.short	0x0000


	//----- nvinfo : EIATTR_MAXREG_COUNT
	.align		4
        /*004c*/ 	.byte	0x03, 0x1b
        /*004e*/ 	.short	0x00ff


	//----- nvinfo : EIATTR_COOP_GROUP_MASK_REGIDS
	.align		4
        /*0050*/ 	.byte	0x04, 0x29
        /*0052*/ 	.short	(.L_19 - .L_18)


	//   ....[0]....
.L_18:
        /*0054*/ 	.word	0xffffffff


	//----- nvinfo : EIATTR_COOP_GROUP_INSTR_OFFSETS
	.align		4
.L_19:
        /*0058*/ 	.byte	0x04, 0x28
        /*005a*/ 	.short	(.L_21 - .L_20)


	//   ....[0]....
.L_20:
        /*005c*/ 	.word	0x00000a10


	//----- nvinfo : EIATTR_EXIT_INSTR_OFFSETS
	.align		4
.L_21:
        /*0060*/ 	.byte	0x04, 0x1c
        /*0062*/ 	.short	(.L_23 - .L_22)


	//   ....[0]....
.L_22:
        /*0064*/ 	.word	0x00000040


	//   ....[1]....
        /*0068*/ 	.word	0x00002020


	//   ....[2]....
        /*006c*/ 	.word	0x00002080


	//----- nvinfo : EIATTR_MAX_THREADS
	.align		4
.L_23:
        /*0070*/ 	.byte	0x04, 0x05
        /*0072*/ 	.short	(.L_25 - .L_24)
.L_24:
        /*0074*/ 	.word	0x00000100
        /*0078*/ 	.word	0x00000001
        /*007c*/ 	.word	0x00000001


	//----- nvinfo : EIATTR_CBANK_PARAM_SIZE
	.align		4
.L_25:
        /*0080*/ 	.byte	0x03, 0x19
        /*0082*/ 	.short	0x001c


	//----- nvinfo : EIATTR_PARAM_CBANK
	.align		4
        /*0084*/ 	.byte	0x04, 0x0a
        /*0086*/ 	.short	(.L_27 - .L_26)
	.align		4
.L_26:
        /*0088*/ 	.word	index@(.nv.constant0.triton_mm)
        /*008c*/ 	.short	0x0210
        /*008e*/ 	.short	0x001c


	//----- nvinfo : EIATTR_SW_WAR
	.align		4
.L_27:
        /*0090*/ 	.byte	0x04, 0x36
        /*0092*/ 	.short	(.L_29 - .L_28)
.L_28:
        /*0094*/ 	.word	0x00000008
.L_29:


//--------------------- .nv.callgraph             --------------------------
	.section	.nv.callgraph,"",@"SHT_CUDA_CALLGRAPH"
	.align	4
	.sectionentsize	8
	.align		4
        /*0000*/ 	.word	0x00000000
	.align		4
        /*0004*/ 	.word	0xffffffff
	.align		4
        /*0008*/ 	.word	0x00000000
	.align		4
        /*000c*/ 	.word	0xfffffffe
	.align		4
        /*0010*/ 	.word	0x00000000
	.align		4
        /*0014*/ 	.word	0xfffffffd
	.align		4
        /*0018*/ 	.word	0x00000000
	.align		4
        /*001c*/ 	.word	0xfffffffc


//--------------------- .text.triton_mm           --------------------------
	.section	.text.triton_mm,"ax",@progbits
	.sectionflags	@"SHF_BARRIERS=1"
	.align	128
        .global         triton_mm
        .type           triton_mm,@function
        .size           triton_mm,(.L_x_2 - triton_mm)
        .other          triton_mm,@"STO_CUDA_ENTRY STV_DEFAULT"
triton_mm:
.text.triton_mm:
[----:B------:R-:W1:Y:S02]  /*0000*/  LDC R1, c[0x0][0x28] ;  /* 0x00000a00ff017b82 */ /* 0x000e640000000800 */
[----:B------:R-:W2:Y:S02]  /*0010*/  LDC R0, c[0x0][0x228] ;  /* 0x00008a00ff007b82 */ /* 0x000ea40000000800 */
[----:B--2---:R-:W-:-:S05]  /*0020*/  IMAD R2, R0, 0xc00, RZ ;  /* 0x00000c0000027824 */ /* 0x004fca00078e02ff */
[----:B------:R-:W-:-:S13]  /*0030*/  ISETP.NE.AND P0, PT, R2, RZ, PT ;  /* 0x000000ff0200720c */ /* 0x000fda0003f05270 */
[----:B------:R-:W-:Y:S05]  /*0040*/  @!P0 EXIT ;  /* 0x000000000000894d */ /* 0x000fea0003800000 */
[----:B------:R-:W2:Y:S01]  /*0050*/  S2R R14, SR_CTAID.X ;  /* 0x00000000000e7919 */ /* 0x000ea20000002500 */
[----:B------:R-:W-:Y:S01]  /*0060*/  VIADD R2, R0, 0x3f ;  /* 0x0000003f00027836 */ /* 0x000fe20000000000 */
[----:B------:R-:W3:Y:S01]  /*0070*/  S2UR UR4, SR_CgaCtaId ;  /* 0x00000000000479c3 */ /* 0x000ee20000008800 */
[----:B------:R-:W-:Y:S01]  /*0080*/  UMOV UR6, 0x400 ;  /* 0x0000040000067882 */ /* 0x000fe20000000000 */
[----:B------:R-:W-:Y:S01]  /*0090*/  ULDC.64 UR20, c[0x0][0x208] ;  /* 0x0000820000147ab9 */ /* 0x000fe20000000a00 */
[----:B------:R-:W-:Y:S01]  /*00a0*/  IMAD.MOV.U32 R33, RZ, RZ, 0x3 ;  /* 0x00000003ff217424 */ /* 0x000fe200078e00ff */
[----:B------:R-:W-:Y:S01]  /*00b0*/  SHF.R.S32.HI R3, RZ, 0x1f, R2 ;  /* 0x0000001fff037819 */ /* 0x000fe20000011402 */
[----:B------:R-:W-:Y:S01]  /*00c0*/  IMAD.MOV.U32 R20, RZ, RZ, -0x20 ;  /* 0xffffffe0ff147424 */ /* 0x000fe200078e00ff */
[----:B------:R-:W-:Y:S02]  /*00d0*/  CS2R R24, SRZ ;  /* 0x0000000000187805 */ /* 0x000fe4000001ff00 */
[----:B------:R-:W-:-:S02]  /*00e0*/  CS2R R26, SRZ ;  /* 0x00000000001a7805 */ /* 0x000fc4000001ff00 */
[----:B------:R-:W-:Y:S02]  /*00f0*/  LEA.HI R2, R3, R2, RZ, 0x6 ;  /* 0x0000000203027211 */ /* 0x000fe400078f30ff */
[----:B------:R-:W-:Y:S02]  /*0100*/  CS2R R28, SRZ ;  /* 0x00000000001c7805 */ /* 0x000fe4000001ff00 */
[----:B------:R-:W-:Y:S01]  /*0110*/  CS2R R30, SRZ ;  /* 0x00000000001e7805 */ /* 0x000fe2000001ff00 */
[----:B---3--:R-:W-:-:S03]  /*0120*/  UPRMT UR6, UR4, 0x654, UR6 ;  /* 0x0000065404067896 */ /* 0x008fc60008000006 */
[----:B------:R-:W-:Y:S01]  /*0130*/  UMOV UR4, 0xffffffff ;  /* 0xffffffff00047882 */ /* 0x000fe20000000000 */
[C---:B--2---:R-:W-:Y:S01]  /*0140*/  IMAD.HI R4, R14.reuse, 0x2aaaaaab, RZ ;  /* 0x2aaaaaab0e047827 */ /* 0x044fe200078e02ff */
[----:B------:R-:W-:Y:S02]  /*0150*/  IABS R13, R14 ;  /* 0x0000000e000d7213 */ /* 0x000fe40000000000 */
[----:B------:R-:W-:Y:S02]  /*0160*/  ISETP.GE.AND P1, PT, R14, RZ, PT ;  /* 0x000000ff0e00720c */ /* 0x000fe40003f26270 */
[----:B------:R-:W-:-:S04]  /*0170*/  SHF.R.U32.HI R5, RZ, 0x1f, R4 ;  /* 0x0000001fff057819 */ /* 0x000fc80000011604 */
[----:B------:R-:W-:-:S05]  /*0180*/  LEA.HI.SX32 R9, R4, R5, 0x19 ;  /* 0x0000000504097211 */ /* 0x000fca00078fcaff */
[----:B------:R-:W-:-:S05]  /*0190*/  IMAD.SHL.U32 R3, R9, 0x8, RZ ;  /* 0x0000000809037824 */ /* 0x000fca00078e00ff */
[----:B------:R-:W-:-:S04]  /*01a0*/  LEA.HI.SX32 R2, R2, -R3, 0x1a ;  /* 0x8000000302027211 */ /* 0x000fc800078fd2ff */
[----:B------:R-:W-:-:S04]  /*01b0*/  VIMNMX R8, R2, 0x8, PT ;  /* 0x0000000802087848 */ /* 0x000fc80003fe0100 */
[----:B------:R-:W-:-:S04]  /*01c0*/  IABS R7, R8 ;  /* 0x0000000800077213 */ /* 0x000fc80000000000 */
[----:B------:R-:W2:Y:S08]  /*01d0*/  I2F.RP R2, R7 ;  /* 0x0000000700027306 */ /* 0x000eb00000209400 */
[----:B--2---:R-:W2:Y:S02]  /*01e0*/  MUFU.RCP R2, R2 ;  /* 0x0000000200027308 */ /* 0x004ea40000001000 */
[----:B--2---:R-:W-:-:S06]  /*01f0*/  VIADD R4, R2, 0xffffffe ;  /* 0x0ffffffe02047836 */ /* 0x004fcc0000000000 */
[----:B------:R2:W3:Y:S02]  /*0200*/  F2I.FTZ.U32.TRUNC.NTZ R5, R4 ;  /* 0x0000000400057305 */ /* 0x0004e4000021f000 */
[----:B--2---:R-:W-:Y:S02]  /*0210*/  IMAD.MOV.U32 R4, RZ, RZ, RZ ;  /* 0x000000ffff047224 */ /* 0x004fe400078e00ff */
[----:B---3--:R-:W-:-:S04]  /*0220*/  IMAD.MOV R6, RZ, RZ, -R5 ;  /* 0x000000ffff067224 */ /* 0x008fc800078e0a05 */
[----:B------:R-:W-:Y:S01]  /*0230*/  IMAD R11, R6, R7, RZ ;  /* 0x00000007060b7224 */ /* 0x000fe200078e02ff */
[----:B------:R-:W-:-:S03]  /*0240*/  IABS R6, R8 ;  /* 0x0000000800067213 */ /* 0x000fc60000000000 */
[----:B------:R-:W-:-:S04]  /*0250*/  IMAD.HI.U32 R10, R5, R11, R4 ;  /* 0x0000000b050a7227 */ /* 0x000fc800078e0004 */
[----:B------:R-:W-:Y:S01]  /*0260*/  IMAD.MOV R15, RZ, RZ, -R6 ;  /* 0x000000ffff0f7224 */ /* 0x000fe200078e0a06 */
[----:B------:R-:W-:Y:S01]  /*0270*/  IABS R6, R0 ;  /* 0x0000000000067213 */ /* 0x000fe20000000000 */
[----:B------:R-:W-:-:S03]  /*0280*/  IMAD.HI.U32 R2, R10, R13, RZ ;  /* 0x0000000d0a027227 */ /* 0x000fc600078e00ff */
[----:B------:R-:W2:Y:S01]  /*0290*/  I2F.RP R12, R6 ;  /* 0x00000006000c7306 */ /* 0x000ea20000209400 */
[----:B------:R-:W-:Y:S02]  /*02a0*/  IMAD R4, R2, R15, R13 ;  /* 0x0000000f02047224 */ /* 0x000fe400078e020d */
[----:B------:R-:W3:Y:S01]  /*02b0*/  S2R R2, SR_TID.X ;  /* 0x0000000000027919 */ /* 0x000ee20000002100 */
[----:B------:R-:W-:Y:S01]  /*02c0*/  IMAD R11, R9, -0x300, R14 ;  /* 0xfffffd00090b7824 */ /* 0x000fe200078e020e */
[----:B------:R-:W-:Y:S02]  /*02d0*/  LOP3.LUT R9, RZ, R8, RZ, 0x33, !PT ;  /* 0x00000008ff097212 */ /* 0x000fe400078e33ff */
[----:B------:R-:W-:Y:S02]  /*02e0*/  ISETP.GT.U32.AND P0, PT, R7, R4, PT ;  /* 0x000000040700720c */ /* 0x000fe40003f04070 */
[----:B------:R-:W-:-:S05]  /*02f0*/  IABS R13, R11 ;  /* 0x0000000b000d7213 */ /* 0x000fca0000000000 */
[----:B------:R-:W-:Y:S01]  /*0300*/  IMAD.HI.U32 R10, R10, R13, RZ ;  /* 0x0000000d0a0a7227 */ /* 0x000fe200078e00ff */
[----:B--2---:R-:W2:Y:S03]  /*0310*/  MUFU.RCP R12, R12 ;  /* 0x0000000c000c7308 */ /* 0x004ea60000001000 */
[----:B------:R-:W-:Y:S02]  /*0320*/  IMAD R14, R10, R15, R13 ;  /* 0x0000000f0a0e7224 */ /* 0x000fe400078e020d */
[----:B------:R-:W-:-:S03]  /*0330*/  @!P0 IMAD.IADD R4, R4, 0x1, -R7 ;  /* 0x0000000104048824 */ /* 0x000fc600078e0a07 */
[C---:B------:R-:W-:Y:S02]  /*0340*/  ISETP.GT.U32.AND P3, PT, R7.reuse, R14, PT ;  /* 0x0000000e0700720c */ /* 0x040fe40003f64070 */
[----:B------:R-:W-:Y:S01]  /*0350*/  ISETP.GT.U32.AND P0, PT, R7, R4, PT ;  /* 0x000000040700720c */ /* 0x000fe20003f04070 */
[----:B--2---:R-:W-:Y:S01]  /*0360*/  VIADD R5, R12, 0xffffffe ;  /* 0x0ffffffe0c057836 */ /* 0x004fe20000000000 */
[----:B---3--:R-:W-:-:S05]  /*0370*/  SHF.R.U32.HI R12, RZ, 0x2, R2 ;  /* 0x00000002ff0c7819 */ /* 0x008fca0000011602 */
[----:B------:R-:W2:Y:S04]  /*0380*/  F2I.FTZ.U32.TRUNC.NTZ R5, R5 ;  /* 0x0000000500057305 */ /* 0x000ea8000021f000 */
[--C-:B------:R-:W-:Y:S01]  /*0390*/  @!P3 IMAD.IADD R14, R14, 0x1, -R7.reuse ;  /* 0x000000010e0eb824 */ /* 0x100fe200078e0a07 */
[----:B------:R-:W-:Y:S01]  /*03a0*/  SHF.R.U32.HI R22, RZ, 0x5, R2 ;  /* 0x00000005ff167819 */ /* 0x000fe20000011602 */
[----:B------:R-:W-:Y:S01]  /*03b0*/  @!P0 IMAD.IADD R4, R4, 0x1, -R7 ;  /* 0x0000000104048824 */ /* 0x000fe200078e0a07 */
[----:B------:R-:W-:Y:S01]  /*03c0*/  ISETP.NE.AND P0, PT, R8, RZ, PT ;  /* 0x000000ff0800720c */ /* 0x000fe20003f05270 */
[----:B------:R-:W-:Y:S01]  /*03d0*/  @!P3 VIADD R10, R10, 0x1 ;  /* 0x000000010a0ab836 */ /* 0x000fe20000000000 */
[----:B------:R-:W-:Y:S01]  /*03e0*/  SGXT.U32 R12, R12, 0x6 ;  /* 0x000000060c0c781a */ /* 0x000fe20000000000 */
[----:B------:R-:W-:Y:S01]  /*03f0*/  @!P1 IMAD.MOV R4, RZ, RZ, -R4 ;  /* 0x000000ffff049224 */ /* 0x000fe200078e0a04 */
[----:B------:R-:W-:-:S02]  /*0400*/  ISETP.GE.U32.AND P2, PT, R14, R7, PT ;  /* 0x000000070e00720c */ /* 0x000fc40003f46070 */
[----:B------:R-:W-:Y:S02]  /*0410*/  LOP3.LUT R8, R11, R8, RZ, 0x3c, !PT ;  /* 0x000000080b087212 */ /* 0x000fe400078e3cff */
[----:B------:R-:W-:Y:S02]  /*0420*/  SEL R4, R9, R4, !P0 ;  /* 0x0000000409047207 */ /* 0x000fe40004000000 */
[----:B------:R-:W-:Y:S01]  /*0430*/  ISETP.GE.AND P1, PT, R8, RZ, PT ;  /* 0x000000ff0800720c */ /* 0x000fe20003f26270 */
[----:B--2---:R-:W-:Y:S01]  /*0440*/  IMAD.MOV R13, RZ, RZ, -R5 ;  /* 0x000000ffff0d7224 */ /* 0x004fe200078e0a05 */
[----:B------:R-:W-:Y:S01]  /*0450*/  SHF.R.U32.HI R32, RZ, 0x2, R2 ;  /* 0x00000002ff207819 */ /* 0x000fe20000011602 */
[----:B------:R-:W-:Y:S01]  /*0460*/  IMAD.IADD R3, R3, 0x1, R4 ;  /* 0x0000000103037824 */ /* 0x000fe200078e0204 */
[----:B------:R-:W-:Y:S01]  /*0470*/  LOP3.LUT R23, R22, 0x7fffffc, RZ, 0xc0, !PT ;  /* 0x07fffffc16177812 */ /* 0x000fe200078ec0ff */
[----:B------:R-:W-:Y:S02]  /*0480*/  IMAD R13, R13, R6, RZ ;  /* 0x000000060d0d7224 */ /* 0x000fe400078e02ff */
[----:B------:R-:W-:-:S02]  /*0490*/  IMAD.SHL.U32 R3, R3, 0x40, RZ ;  /* 0x0000004003037824 */ /* 0x000fc400078e00ff */
[----:B------:R-:W-:Y:S02]  /*04a0*/  IMAD.MOV.U32 R4, RZ, RZ, RZ ;  /* 0x000000ffff047224 */ /* 0x000fe400078e00ff */
[----:B------:R-:W-:Y:S01]  /*04b0*/  @P2 VIADD R10, R10, 0x1 ;  /* 0x000000010a0a2836 */ /* 0x000fe20000000000 */
[----:B------:R-:W-:Y:S01]  /*04c0*/  LOP3.LUT R3, R3, R12, RZ, 0xfc, !PT ;  /* 0x0000000c03037212 */ /* 0x000fe200078efcff */
[----:B------:R-:W-:-:S03]  /*04d0*/  IMAD.HI.U32 R4, R5, R13, R4 ;  /* 0x0000000d05047227 */ /* 0x000fc600078e0004 */
[----:B------:R-:W-:Y:S01]  /*04e0*/  IABS R15, R3 ;  /* 0x00000003000f7213 */ /* 0x000fe20000000000 */
[----:B------:R-:W-:Y:S02]  /*04f0*/  @!P1 IMAD.MOV R10, RZ, RZ, -R10 ;  /* 0x000000ffff0a9224 */ /* 0x000fe400078e0a0a */
[----:B------:R-:W-:Y:S02]  /*0500*/  IMAD.SHL.U32 R5, R2, 0x8, RZ ;  /* 0x0000000802057824 */ /* 0x000fe400078e00ff */
[----:B------:R-:W-:Y:S01]  /*0510*/  IMAD.MOV.U32 R13, RZ, RZ, R15 ;  /* 0x000000ffff0d7224 */ /* 0x000fe200078e000f */
[----:B------:R-:W-:Y:S02]  /*0520*/  SHF.R.U32.HI R15, RZ, 0x3, R2 ;  /* 0x00000003ff0f7819 */ /* 0x000fe40000011602 */
[----:B------:R-:W-:Y:S01]  /*0530*/  LOP3.LUT R17, R5, 0x18, R2, 0x48, !PT ;  /* 0x0000001805117812 */ /* 0x000fe200078e4802 */
[----:B------:R-:W-:Y:S01]  /*0540*/  IMAD.HI.U32 R4, R4, R13, RZ ;  /* 0x0000000d04047227 */ /* 0x000fe200078e00ff */
[----:B------:R-:W-:-:S03]  /*0550*/  SGXT.U32 R15, R15, 0x5 ;  /* 0x000000050f0f781a */ /* 0x000fc60000000000 */
[----:B------:R-:W-:Y:S02]  /*0560*/  IMAD.MOV R4, RZ, RZ, -R4 ;  /* 0x000000ffff047224 */ /* 0x000fe400078e0a04 */
[----:B------:R-:W-:Y:S02]  /*0570*/  IMAD R16, R12, 0x20, R17 ;  /* 0x000000200c107824 */ /* 0x000fe400078e0211 */
[----:B------:R-:W-:Y:S01]  /*0580*/  IMAD R13, R6, R4, R13 ;  /* 0x00000004060d7224 */ /* 0x000fe200078e020d */
[----:B------:R-:W-:Y:S02]  /*0590*/  SEL R4, R9, R10, !P0 ;  /* 0x0000000a09047207 */ /* 0x000fe40004000000 */
[----:B------:R-:W2:Y:S01]  /*05a0*/  LDC.64 R10, c[0x0][0x218] ;  /* 0x00008600ff0a7b82 */ /* 0x000ea20000000a00 */
[----:B------:R-:W-:Y:S02]  /*05b0*/  ISETP.NE.AND P0, PT, R0, RZ, PT ;  /* 0x000000ff0000720c */ /* 0x000fe40003f05270 */
[----:B------:R-:W-:Y:S01]  /*05c0*/  ISETP.GT.U32.AND P2, PT, R6, R13, PT ;  /* 0x0000000d0600720c */ /* 0x000fe20003f44070 */
[----:B------:R-:W-:-:S04]  /*05d0*/  IMAD.SHL.U32 R4, R4, 0x20, RZ ;  /* 0x0000002004047824 */ /* 0x000fc800078e00ff */
[----:B------:R-:W3:Y:S01]  /*05e0*/  LDC.64 R8, c[0x0][0x210] ;  /* 0x00008400ff087b82 */ /* 0x000ee20000000a00 */
[----:B------:R-:W-:-:S05]  /*05f0*/  LOP3.LUT R19, R4, R15, RZ, 0xfc, !PT ;  /* 0x0000000f04137212 */ /* 0x000fca00078efcff */
[----:B------:R-:W-:-:S04]  /*0600*/  IMAD.HI R7, R19, 0x2aaaaaab, RZ ;  /* 0x2aaaaaab13077827 */ /* 0x000fc800078e02ff */
[----:B------:R-:W-:Y:S01]  /*0610*/  @!P2 IMAD.IADD R13, R13, 0x1, -R6 ;  /* 0x000000010d0da824 */ /* 0x000fe200078e0a06 */
[----:B------:R-:W-:Y:S02]  /*0620*/  SHF.R.U32.HI R14, RZ, 0x1f, R7 ;  /* 0x0000001fff0e7819 */ /* 0x000fe40000011607 */
[----:B------:R-:W-:Y:S02]  /*0630*/  ISETP.GE.AND P2, PT, R3, RZ, PT ;  /* 0x000000ff0300720c */ /* 0x000fe40003f46270 */
[----:B------:R-:W-:Y:S02]  /*0640*/  ISETP.GT.U32.AND P1, PT, R6, R13, PT ;  /* 0x0000000d0600720c */ /* 0x000fe40003f24070 */
[----:B------:R-:W-:Y:S02]  /*0650*/  LEA.HI R14, R7, R14, RZ, 0x17 ;  /* 0x0000000e070e7211 */ /* 0x000fe400078fb8ff */
[----:B------:R-:W-:-:S03]  /*0660*/  SHF.R.U32.HI R7, RZ, 0x3, R2 ;  /* 0x00000003ff077819 */ /* 0x000fc60000011602 */
[----:B------:R-:W-:Y:S01]  /*0670*/  IMAD R14, R14, -0xc00, R19 ;  /* 0xfffff4000e0e7824 */ /* 0x000fe200078e0213 */
[----:B------:R-:W-:-:S05]  /*0680*/  LOP3.LUT R12, R7, R2, RZ, 0x3c, !PT ;  /* 0x00000002070c7212 */ /* 0x000fca00078e3cff */
[----:B------:R-:W-:Y:S02]  /*0690*/  @!P1 IMAD.IADD R13, R13, 0x1, -R6 ;  /* 0x000000010d0d9824 */ /* 0x000fe400078e0a06 */
[----:B------:R-:W-:Y:S02]  /*06a0*/  IMAD.SHL.U32 R6, R2, 0x4, RZ ;  /* 0x0000000402067824 */ /* 0x000fe400078e00ff */
[----:B------:R-:W-:Y:S02]  /*06b0*/  IMAD.SHL.U32 R12, R12, 0x4, RZ ;  /* 0x000000040c0c7824 */ /* 0x000fe400078e00ff */
[----:B------:R-:W-:Y:S01]  /*06c0*/  @!P2 IMAD.MOV R13, RZ, RZ, -R13 ;  /* 0x000000ffff0da224 */ /* 0x000fe200078e0a0d */
[C---:B------:R-:W-:Y:S02]  /*06d0*/  LOP3.LUT R17, R6.reuse, 0x1c, RZ, 0xc0, !PT ;  /* 0x0000001c06117812 */ /* 0x040fe400078ec0ff */
[----:B------:R-:W-:Y:S02]  /*06e0*/  LOP3.LUT R21, R6, 0x4, RZ, 0xc0, !PT ;  /* 0x0000000406157812 */ /* 0x000fe400078ec0ff */
[----:B------:R-:W-:Y:S01]  /*06f0*/  LOP3.LUT R6, R5, 0x18, RZ, 0xc0, !PT ;  /* 0x0000001805067812 */ /* 0x000fe200078ec0ff */
[----:B------:R-:W-:Y:S01]  /*0700*/  IMAD R19, R14, 0x3000, R17 ;  /* 0x000030000e137824 */ /* 0x000fe200078e0211 */
[----:B------:R-:W-:-:S02]  /*0710*/  @!P0 LOP3.LUT R13, RZ, R0, RZ, 0x33, !PT ;  /* 0x00000000ff0d8212 */ /* 0x000fc400078e33ff */
[----:B------:R-:W-:Y:S02]  /*0720*/  LOP3.LUT R14, R21, 0x18, R12, 0xf8, !PT ;  /* 0x00000018150e7812 */ /* 0x000fe400078ef80c */
[----:B------:R-:W-:Y:S01]  /*0730*/  SHF.R.U32.HI R21, RZ, 0x1, R2 ;  /* 0x00000001ff157819 */ /* 0x000fe20000011602 */
[----:B------:R-:W-:Y:S02]  /*0740*/  IMAD R17, R13, 0x3000, R6 ;  /* 0x000030000d117824 */ /* 0x000fe400078e0206 */
[----:B--2---:R-:W-:-:S04]  /*0750*/  IMAD.WIDE R12, R19, 0x2, R10 ;  /* 0x00000002130c7825 */ /* 0x004fc800078e020a */
[----:B------:R-:W-:Y:S01]  /*0760*/  IMAD R10, R15, 0x20, R14 ;  /* 0x000000200f0a7824 */ /* 0x000fe200078e020e */
[----:B------:R-:W-:Y:S01]  /*0770*/  IADD3 R34, P0, R12, 0x100, RZ ;  /* 0x000001000c227810 */ /* 0x000fe20007f1e0ff */
[----:B---3--:R-:W-:Y:S01]  /*0780*/  IMAD.WIDE R14, R17, 0x2, R8 ;  /* 0x00000002110e7825 */ /* 0x008fe200078e0208 */
[----:B------:R-:W-:Y:S02]  /*0790*/  LEA R8, R16, UR6, 0x1 ;  /* 0x0000000610087c11 */ /* 0x000fe4000f8e08ff */
[----:B------:R-:W-:Y:S01]  /*07a0*/  LEA R9, R10, UR6, 0x1 ;  /* 0x000000060a097c11 */ /* 0x000fe2000f8e08ff */
[----:B------:R-:W-:Y:S01]  /*07b0*/  IMAD.X R11, RZ, RZ, R13, P0 ;  /* 0x000000ffff0b7224 */ /* 0x000fe200000e060d */
[----:B------:R-:W-:Y:S01]  /*07c0*/  IADD3 R18, P1, R14, 0x100, RZ ;  /* 0x000001000e127810 */ /* 0x000fe20007f3e0ff */
[----:B------:R-:W-:Y:S01]  /*07d0*/  @!PT LDS RZ, [RZ] ;  /* 0x00000000fffff984 */ /* 0x000fe20000000800 */
[----:B------:R-:W-:Y:S01]  /*07e0*/  @!PT LDS RZ, [RZ] ;  /* 0x00000000fffff984 */ /* 0x000fe20000000800 */
[----:B------:R-:W-:Y:S01]  /*07f0*/  @!PT LDS RZ, [RZ] ;  /* 0x00000000fffff984 */ /* 0x000fe20000000800 */
[----:B------:R-:W-:Y:S04]  /*0800*/  LDGSTS.E.BYPASS.128 [R8], desc[UR20][R14.64] ;  /* 0x000000000e087fae */ /* 0x000fe8000b901c54 */
[----:B------:R-:W0:Y:S01]  /*0810*/  LDGDEPBAR ;  /* 0x00000000000079af */ /* 0x000e220000000000 */
[----:B------:R-:W-:-:S03]  /*0820*/  IMAD.X R19, RZ, RZ, R15, P1 ;  /* 0x000000ffff137224 */ /* 0x000fc600008e060f */
[----:B------:R-:W-:Y:S04]  /*0830*/  LDGSTS.E.64 [R9+0x5000], desc[UR20][R12.64] ;  /* 0x050000000c097fae */ /* 0x000fe8000b921a54 */
[----:B------:R-:W0:Y:S01]  /*0840*/  LDGDEPBAR ;  /* 0x00000000000079af */ /* 0x000e220000000000 */
[----:B------:R-:W-:Y:S06]  /*0850*/  BAR.SYNC.DEFER_BLOCKING 0x0 ;  /* 0x0000000000007b1d */ /* 0x000fec0000010000 */
[----:B------:R-:W-:Y:S01]  /*0860*/  @!PT LDS RZ, [RZ] ;  /* 0x00000000fffff984 */ /* 0x000fe20000000800 */
[----:B------:R-:W-:Y:S01]  /*0870*/  @!PT LDS RZ, [RZ] ;  /* 0x00000000fffff984 */ /* 0x000fe20000000800 */
[----:B------:R-:W-:Y:S01]  /*0880*/  @!PT LDS RZ, [RZ] ;  /* 0x00000000fffff984 */ /* 0x000fe20000000800 */
[----:B------:R-:W-:Y:S04]  /*0890*/  LDGSTS.E.BYPASS.128 [R8+0x1000], desc[UR20][R14.64+0x40] ;  /* 0x010000400e087fae */ /* 0x000fe8000b901c54 */
[----:B------:R-:W0:Y:S04]  /*08a0*/  LDGDEPBAR ;  /* 0x00000000000079af */ /* 0x000e280000000000 */
        /* <DEDUP_REMOVED lines=16> */
[----:B------:R2:W-:Y:S04]  /*09b0*/  LDGSTS.E.64 [R9+0x6800], desc[UR20][R12.64+0xc0] ;  /* 0x068000c00c097fae */ /* 0x0005e8000b921a54 */
[----:B------:R-:W0:Y:S01]  /*09c0*/  LDGDEPBAR ;  /* 0x00000000000079af */ /* 0x000e220000000000 */
[----:B--2---:R-:W-:-:S04]  /*09d0*/  LOP3.LUT R12, R21, 0x40, RZ, 0xc0, !PT ;  /* 0x00000040150c7812 */ /* 0x004fc800078ec0ff */
[C---:B------:R-:W-:Y:S02]  /*09e0*/  LOP3.LUT R10, R12.reuse, 0x800000, RZ, 0xfc, !PT ;  /* 0x008000000c0a7812 */ /* 0x040fe400078efcff */
[----:B------:R-:W-:-:S07]  /*09f0*/  LOP3.LUT R12, R12, 0x800002, RZ, 0xfc, !PT ;  /* 0x008000020c0c7812 */ /* 0x000fce00078efcff */
.L_x_0:
[----:B------:R-:W-:Y:S01]  /*0a00*/  UIADD3 UR4, UR4, 0x1, URZ ;  /* 0x0000000104047890 */ /* 0x000fe2000fffe03f */
[----:B------:R-:W2:Y:S01]  /*0a10*/  SHFL.IDX PT, R13, R23, RZ, 0x1f ;  /* 0x00001fff170d7589 */ /* 0x000ea200000e0000 */
[----:B------:R-:W-:Y:S01]  /*0a20*/  IMAD.MOV.U32 R14, RZ, RZ, R10 ;  /* 0x000000ffff0e7224 */ /* 0x000fe200078e000a */
[----:B------:R-:W-:Y:S01]  /*0a30*/  UMOV UR5, URZ ;  /* 0x0000003f00057c82 */ /* 0x000fe20008000000 */
[----:B------:R-:W-:Y:S01]  /*0a40*/  UISETP.GE.AND UP0, UPT, UR4, 0x5, UPT ;  /* 0x000000050400788c */ /* 0x000fe2000bf06270 */
[----:B------:R-:W-:Y:S01]  /*0a50*/  IMAD.MOV.U32 R15, RZ, RZ, -0x7fffffe0 ;  /* 0x80000020ff0f7424 */ /* 0x000fe200078e00ff */
[----:B------:R-:W-:-:S04]  /*0a60*/  DEPBAR.LE SB0, 0x6 ;  /* 0x000081800000791a */ /* 0x000fc80000000000 */
[----:B------:R-:W-:Y:S01]  /*0a70*/  USEL UR16, UR4, URZ, !UP0 ;  /* 0x0000003f04107287 */ /* 0x000fe2000c000000 */
[----:B------:R-:W-:Y:S01]  /*0a80*/  BAR.SYNC.DEFER_BLOCKING 0x0 ;  /* 0x0000000000007b1d */ /* 0x000fe20000010000 */
[----:B------:R-:W-:Y:S02]  /*0a90*/  VIADD R33, R33, 0x1 ;  /* 0x0000000121217836 */ /* 0x000fe40000000000 */
[----:B------:R-:W-:Y:S01]  /*0aa0*/  ULEA UR4, UR16, UR6, 0xb ;  /* 0x0000000610047291 */ /* 0x000fe2000f8e583f */
[----:B------:R-:W-:Y:S02]  /*0ab0*/  IMAD.MOV.U32 R36, RZ, RZ, R34 ;  /* 0x000000ffff247224 */ /* 0x000fe400078e0022 */
[C---:B------:R-:W-:Y:S01]  /*0ac0*/  ISETP.GE.AND P1, PT, R33.reuse, 0x5, PT ;  /* 0x000000052100780c */ /* 0x040fe20003f26270 */
[----:B------:R-:W-:Y:S01]  /*0ad0*/  UIADD3 UR4, UR4, 0x5000, URZ ;  /* 0x0000500004047890 */ /* 0x000fe2000fffe03f */
[----:B------:R-:W-:Y:S02]  /*0ae0*/  IMAD.MOV.U32 R37, RZ, RZ, R11 ;  /* 0x000000ffff257224 */ /* 0x000fe400078e000b */
[----:B------:R-:W-:Y:S01]  /*0af0*/  SEL R33, R33, RZ, !P1 ;  /* 0x000000ff21217207 */ /* 0x000fe20004800000 */
[----:B------:R-:W-:Y:S01]  /*0b00*/  USHF.R.U32.HI UR4, URZ, 0x4, UR4 ;  /* 0x000000043f047899 */ /* 0x000fe20008011604 */
[----:B--2---:R-:W-:-:S03]  /*0b10*/  R2UR UR8, R13 ;  /* 0x000000000d0872ca */ /* 0x004fc600000e0000 */
[----:B------:R-:W-:Y:S01]  /*0b20*/  ULOP3.LUT UR4, UR4, 0x3fff, URZ, 0xc0, !UPT ;  /* 0x00003fff04047892 */ /* 0x000fe2000f8ec03f */
[----:B------:R-:W-:Y:S02]  /*0b30*/  IMAD.MOV.U32 R13, RZ, RZ, R14 ;  /* 0x000000ffff0d7224 */ /* 0x000fe400078e000e */
[C---:B------:R-:W-:Y:S02]  /*0b40*/  IMAD R35, R33.reuse, 0x800, R9 ;  /* 0x0000080021237824 */ /* 0x040fe400078e0209 */
[----:B------:R-:W-:Y:S02]  /*0b50*/  VIADD R11, R33, 0x1 ;  /* 0x00000001210b7836 */ /* 0x000fe40000000000 */
[----:B------:R-:W-:Y:S02]  /*0b60*/  UMOV UR7, UR4 ;  /* 0x0000000400077c82 */ /* 0x000fe40008000000 */
[----:B------:R-:W-:Y:S01]  /*0b70*/  IADD3 R16, P0, R13, UR7, RZ ;  /* 0x000000070d107c10 */ /* 0x000fe2000ff1e0ff */
[----:B------:R-:W-:Y:S01]  /*0b80*/  IMAD.MOV.U32 R13, RZ, RZ, R15 ;  /* 0x000000ffff0d7224 */ /* 0x000fe200078e000f */
[----:B------:R-:W-:Y:S01]  /*0b90*/  UMOV UR7, UR5 ;  /* 0x0000000500077c82 */ /* 0x000fe20008000000 */
[----:B------:R-:W-:Y:S01]  /*0ba0*/  USHF.L.U32 UR8, UR8, 0x6, URZ ;  /* 0x0000000608087899 */ /* 0x000fe2000800063f */
[----:B------:R-:W-:Y:S01]  /*0bb0*/  R2UR UR10, R16 ;  /* 0x00000000100a72ca */ /* 0x000fe200000e0000 */
[----:B------:R-:W-:Y:S01]  /*0bc0*/  WARPGROUP.ARRIVE ;  /* 0x00000000000079c5 */ /* 0x000fe20000000000 */
[----:B------:R-:W-:Y:S01]  /*0bd0*/  IADD3.X R17, R13, UR7, RZ, P0, !PT ;  /* 0x000000070d117c10 */ /* 0x000fe200087fe4ff */
[----:B------:R-:W-:Y:S01]  /*0be0*/  ULEA UR7, UR16, UR6, 0xc ;  /* 0x0000000610077291 */ /* 0x000fe2000f8e603f */
[----:B------:R-:W-:Y:S01]  /*0bf0*/  IMAD.MOV.U32 R13, RZ, RZ, -0x7fffffe0 ;  /* 0x80000020ff0d7424 */ /* 0x000fe200078e00ff */
[----:B------:R-:W-:Y:S01]  /*0c00*/  UIADD3 UR16, UR16, 0x1, URZ ;  /* 0x0000000110107890 */ /* 0x000fe2000fffe03f */
[----:B------:R-:W-:Y:S01]  /*0c10*/  R2UR UR11, R17 ;  /* 0x00000000110b72ca */ /* 0x000fe200000e0000 */
[----:B------:R-:W-:Y:S01]  /*0c20*/  USHF.R.U32.HI UR9, URZ, 0x4, UR7 ;  /* 0x000000043f097899 */ /* 0x000fe20008011607 */
[----:B------:R-:W-:Y:S01]  /*0c30*/  IMAD.MOV.U32 R16, RZ, RZ, R12 ;  /* 0x000000ffff107224 */ /* 0x000fe200078e000c */
[----:B------:R-:W-:Y:S01]  /*0c40*/  ULOP3.LUT UR7, UR8, 0xc0, URZ, 0xc0, !UPT ;  /* 0x000000c008077892 */ /* 0x000fe2000f8ec03f */
[----:B------:R-:W-:Y:S01]  /*0c50*/  IMAD.MOV.U32 R17, RZ, RZ, R13 ;  /* 0x000000ffff117224 */ /* 0x000fe200078e000d */
[----:B------:R-:W-:Y:S01]  /*0c60*/  ULOP3.LUT UR9, UR9, 0x3fff, URZ, 0xc0, !UPT ;  /* 0x00003fff09097892 */ /* 0x000fe2000f8ec03f */
[----:B------:R-:W-:-:S03]  /*0c70*/  ISETP.GE.AND P1, PT, R11, 0x5, PT ;  /* 0x000000050b00780c */ /* 0x000fc60003f26270 */
[----:B------:R-:W-:Y:S01]  /*0c80*/  UIADD3 UR12, UP0, UR7, UR9, URZ ;  /* 0x00000009070c7290 */ /* 0x000fe2000ff1e03f */
[----:B------:R-:W-:-:S03]  /*0c90*/  SEL R11, R11, RZ, !P1 ;  /* 0x000000ff0b0b7207 */ /* 0x000fc60004800000 */
[----:B------:R-:W-:Y:S02]  /*0ca0*/  UIADD3.X UR13, URZ, URZ, URZ, UP0, !UPT ;  /* 0x0000003f3f0d7290 */ /* 0x000fe400087fe43f */
[----:B------:R-:W-:Y:S02]  /*0cb0*/  ULOP3.LUT UR8, UR12, 0x1000000, URZ, 0xfc, !UPT ;  /* 0x010000000c087892 */ /* 0x000fe4000f8efc3f */
[----:B------:R-:W-:Y:S02]  /*0cc0*/  ULOP3.LUT UR9, UR13, 0x80000020, URZ, 0xfc, !UPT ;  /* 0x800000200d097892 */ /* 0x000fe4000f8efc3f */
[----:B------:R-:W-:-:S07]  /*0cd0*/  UISETP.GE.AND UP0, UPT, UR16, 0x5, UPT ;  /* 0x000000051000788c */ /* 0x000fce000bf06270 */
[----:B------:R-:W-:Y:S01]  /*0ce0*/  HGMMA.64x16x16.F32.BF16 R24, gdesc[UR8], R24 ;  /* 0x00200000081879f0 */ /* 0x000fe20008701818 */
[----:B------:R-:W-:Y:S01]  /*0cf0*/  UMOV UR8, UR4 ;  /* 0x0000000400087c82 */ /* 0x000fe20008000000 */
[----:B------:R-:W-:Y:S01]  /*0d00*/  UMOV UR9, 0x80000020 ;  /* 0x8000002000097882 */ /* 0x000fe20000000000 */
[----:B------:R-:W-:Y:S01]  /*0d10*/  IADD3 R16, P0, R16, UR8, RZ ;  /* 0x0000000810107c10 */ /* 0x000fe2000ff1e0ff */
[----:B------:R-:W-:Y:S01]  /*0d20*/  UMOV UR8, 0x1000002 ;  /* 0x0100000200087882 */ /* 0x000fe20000000000 */
[----:B------:R-:W-:Y:S02]  /*0d30*/  USEL UR10, UR16, URZ, !UP0 ;  /* 0x0000003f100a7287 */ /* 0x000fe4000c000000 */
[----:B------:R-:W-:Y:S01]  /*0d40*/  IADD3.X R17, R17, UR5, RZ, P0, !PT ;  /* 0x0000000511117c10 */ /* 0x000fe200087fe4ff */
[----:B------:R-:W-:Y:S01]  /*0d50*/  UIADD3.64 UR12, UR12, UR8, URZ ;  /* 0x000000080c0c7297 */ /* 0x000fe2000fffe03f */
[----:B------:R-:W-:Y:S01]  /*0d60*/  R2UR UR14, R16 ;  /* 0x00000000100e72ca */ /* 0x000fe200000e0000 */
[----:B------:R-:W-:Y:S01]  /*0d70*/  ULEA UR4, UR10, UR6, 0xb ;  /* 0x000000060a047291 */ /* 0x000fe2000f8e583f */
[----:B------:R-:W-:Y:S01]  /*0d80*/  R2UR UR15, R17 ;  /* 0x00000000110f72ca */ /* 0x000fe200000e0000 */
[----:B------:R-:W-:Y:S01]  /*0d90*/  IMAD.MOV.U32 R16, RZ, RZ, R14 ;  /* 0x000000ffff107224 */ /* 0x000fe200078e000e */
[----:B------:R-:W-:Y:S01]  /*0da0*/  UMOV UR5, URZ ;  /* 0x0000003f00057c82 */ /* 0x000fe20008000000 */
[----:B------:R-:W-:Y:S01]  /*0db0*/  UIADD3 UR4, UR4, 0x5000, URZ ;  /* 0x0000500004047890 */ /* 0x000fe2000fffe03f */
[----:B------:R-:W-:-:S03]  /*0dc0*/  IMAD.MOV.U32 R17, RZ, RZ, R15 ;  /* 0x000000ffff117224 */ /* 0x000fc600078e000f */
[----:B------:R-:W-:-:S04]  /*0dd0*/  USHF.R.U32.HI UR4, URZ, 0x4, UR4 ;  /* 0x000000043f047899 */ /* 0x000fc80008011604 */
[----:B------:R-:W-:-:S07]  /*0de0*/  ULOP3.LUT UR4, UR4, 0x3fff, URZ, 0xc0, !UPT ;  /* 0x00003fff04047892 */ /* 0x000fce000f8ec03f */
[----:B------:R-:W-:Y:S02]  /*0df0*/  UMOV UR11, UR4 ;  /* 0x00000004000b7c82 */ /* 0x000fe40008000000 */
[----:B------:R-:W-:Y:S01]  /*0e00*/  IADD3 R16, P0, R16, UR11, RZ ;  /* 0x0000000b10107c10 */ /* 0x000fe2000ff1e0ff */
[----:B------:R-:W-:-:S03]  /*0e10*/  UMOV UR11, UR5 ;  /* 0x00000005000b7c82 */ /* 0x000fc60008000000 */
[----:B------:R-:W-:Y:S01]  /*0e20*/  IADD3.X R17, R17, UR11, RZ, P0, !PT ;  /* 0x0000000b11117c10 */ /* 0x000fe200087fe4ff */
[----:B------:R-:W-:Y:S01]  /*0e30*/  UMOV UR11, UR4 ;  /* 0x00000004000b7c82 */ /* 0x000fe20008000000 */
[----:B------:R-:W-:Y:S02]  /*0e40*/  ULEA UR4, UR10, UR6, 0xc ;  /* 0x000000060a047291 */ /* 0x000fe4000f8e603f */
[----:B------:R-:W-:Y:S02]  /*0e50*/  UIADD3 UR10, UR10, 0x1, URZ ;  /* 0x000000010a0a7890 */ /* 0x000fe4000fffe03f */
[----:B------:R-:W-:-:S04]  /*0e60*/  USHF.R.U32.HI UR4, URZ, 0x4, UR4 ;  /* 0x000000043f047899 */ /* 0x000fc80008011604 */
[----:B------:R-:W-:-:S04]  /*0e70*/  ULOP3.LUT UR4, UR4, 0x3fff, URZ, 0xc0, !UPT ;  /* 0x00003fff04047892 */ /* 0x000fc8000f8ec03f */
[----:B------:R-:W-:Y:S01]  /*0e80*/  UIADD3 UR16, UP0, UR7, UR4, URZ ;  /* 0x0000000407107290 */ /* 0x000fe2000ff1e03f */
[----:B------:R-:W-:Y:S01]  /*0e90*/  HGMMA.64x16x16.F32.BF16 R24, gdesc[UR12], R24, gsb0 ;  /* 0x002000000c1879f0 */ /* 0x000fe20008001818 */
[----:B------:R-:W-:Y:S01]  /*0ea0*/  R2UR UR14, R16 ;  /* 0x00000000100e72ca */ /* 0x000fe200000e0000 */
[----:B------:R-:W-:Y:S01]  /*0eb0*/  IMAD.MOV.U32 R16, RZ, RZ, R12 ;  /* 0x000000ffff107224 */ /* 0x000fe200078e000c */
[----:B------:R-:W-:Y:S01]  /*0ec0*/  R2UR UR15, R17 ;  /* 0x00000000110f72ca */ /* 0x000fe200000e0000 */
[----:B------:R-:W-:Y:S01]  /*0ed0*/  IMAD.MOV.U32 R17, RZ, RZ, R13 ;  /* 0x000000ffff117224 */ /* 0x000fe200078e000d */
[----:B------:R-:W-:Y:S02]  /*0ee0*/  UIADD3.X UR17, URZ, URZ, URZ, UP0, !UPT ;  /* 0x0000003f3f117290 */ /* 0x000fe400087fe43f */
[----:B------:R-:W-:Y:S01]  /*0ef0*/  IADD3 R16, P0, R16, UR11, RZ ;  /* 0x0000000b10107c10 */ /* 0x000fe2000ff1e0ff */
[----:B------:R-:W-:Y:S02]  /*0f00*/  ULOP3.LUT UR12, UR16, 0x1000000, URZ, 0xfc, !UPT ;  /* 0x01000000100c7892 */ /* 0x000fe4000f8efc3f */
[----:B------:R-:W-:Y:S01]  /*0f10*/  ULOP3.LUT UR13, UR17, 0x80000020, URZ, 0xfc, !UPT ;  /* 0x80000020110d7892 */ /* 0x000fe2000f8efc3f */
[----:B------:R-:W-:Y:S01]  /*0f20*/  R2UR UR18, R16 ;  /* 0x00000000101272ca */ /* 0x000fe200000e0000 */
[----:B------:R-:W-:Y:S01]  /*0f30*/  VIADD R16, R20, 0x20 ;  /* 0x0000002014107836 */ /* 0x000fe20000000000 */
[----:B------:R-:W-:Y:S01]  /*0f40*/  IADD3.X R17, R17, UR5, RZ, P0, !PT ;  /* 0x0000000511117c10 */ /* 0x000fe200087fe4ff */
[----:B------:R-:W-:-:S02]  /*0f50*/  UIADD3.64 UR16, UR16, UR8, URZ ;  /* 0x0000000810107297 */ /* 0x000fc4000fffe03f */
[----:B------:R-:W-:Y:S01]  /*0f60*/  UISETP.GE.AND UP0, UPT, UR10, 0x5, UPT ;  /* 0x000000050a00788c */ /* 0x000fe2000bf06270 */
[----:B------:R-:W-:Y:S01]  /*0f70*/  ISETP.GE.U32.AND P0, PT, R16, 0x2f80, PT ;  /* 0x00002f801000780c */ /* 0x000fe20003f06070 */
[----:B------:R-:W-:Y:S01]  /*0f80*/  IMAD.MOV.U32 R16, RZ, RZ, R18 ;  /* 0x000000ffff107224 */ /* 0x000fe200078e0012 */
[----:B------:R-:W-:Y:S01]  /*0f90*/  R2UR UR19, R17 ;  /* 0x00000000111372ca */ /* 0x000fe200000e0000 */
[----:B------:R-:W-:Y:S01]  /*0fa0*/  IMAD.MOV.U32 R17, RZ, RZ, R19 ;  /* 0x000000ffff117224 */ /* 0x000fe200078e0013 */
[----:B------:R-:W-:Y:S01]  /*0fb0*/  USEL UR10, UR10, URZ, !UP0 ;  /* 0x0000003f0a0a7287 */ /* 0x000fe2000c000000 */
[--C-:B------:R-:W-:Y:S01]  /*0fc0*/  IMAD R19, R33, 0x1000, R8.reuse ;  /* 0x0000100021137824 */ /* 0x100fe200078e0208 */
[----:B------:R-:W-:Y:S01]  /*0fd0*/  UMOV UR5, URZ ;  /* 0x0000003f00057c82 */ /* 0x000fe20008000000 */
[----:B------:R-:W-:Y:S01]  /*0fe0*/  VIADD R18, R20, 0x40 ;  /* 0x0000004014127836 */ /* 0x000fe20000000000 */
[----:B------:R-:W-:Y:S01]  /*0ff0*/  ULEA UR4, UR10, UR6, 0xb ;  /* 0x000000060a047291 */ /* 0x000fe2000f8e583f */
[----:B------:R-:W-:-:S03]  /*1000*/  IMAD R33, R11, 0x1000, R8 ;  /* 0x000010000b217824 */ /* 0x000fc600078e0208 */
[----:B------:R-:W-:-:S04]  /*1010*/  UIADD3 UR4, UR4, 0x5000, URZ ;  /* 0x0000500004047890 */ /* 0x000fc8000fffe03f */
[----:B------:R-:W-:-:S04]  /*1020*/  USHF.R.U32.HI UR4, URZ, 0x4, UR4 ;  /* 0x000000043f047899 */ /* 0x000fc80008011604 */
[----:B------:R-:W-:-:S07]  /*1030*/  ULOP3.LUT UR4, UR4, 0x3fff, URZ, 0xc0, !UPT ;  /* 0x00003fff04047892 */ /* 0x000fce000f8ec03f */
[----:B------:R-:W-:Y:S01]  /*1040*/  UMOV UR11, UR4 ;  /* 0x00000004000b7c82 */ /* 0x000fe20008000000 */
[----:B------:R-:W-:Y:S02]  /*1050*/  WARPGROUP.DEPBAR.LE gsb0, 0x1 ;  /* 0x00008000000079c5 */ /* 0x000fe40000010100 */
[----:B------:R-:W-:Y:S06]  /*1060*/  BAR.SYNC.DEFER_BLOCKING 0x0 ;  /* 0x0000000000007b1d */ /* 0x000fec0000010000 */
[----:B------:R-:W-:Y:S01]  /*1070*/  @!PT LDS RZ, [RZ] ;  /* 0x00000000fffff984 */ /* 0x000fe20000000800 */
[----:B------:R-:W-:Y:S01]  /*1080*/  @!PT LDS RZ, [RZ] ;  /* 0x00000000fffff984 */ /* 0x000fe20000000800 */
[----:B------:R-:W-:Y:S01]  /*1090*/  @!PT LDS RZ, [RZ] ;  /* 0x00000000fffff984 */ /* 0x000fe20000000800 */
[----:B------:R2:W-:Y:S04]  /*10a0*/  LDGSTS.E.BYPASS.128 [R19], desc[UR20][R16.64], !P0 ;  /* 0x0000000010137fae */ /* 0x0005e8000c101c54 */
[----:B------:R-:W0:Y:S04]  /*10b0*/  LDGDEPBAR ;  /* 0x00000000000079af */ /* 0x000e280000000000 */
[----:B------:R3:W-:Y:S01]  /*10c0*/  LDGSTS.E.64 [R35+0x5000], desc[UR20][R36.64], !P0 ;  /* 0x0500000024237fae */ /* 0x0007e2000c121a54 */
[----:B------:R-:W-:Y:S01]  /*10d0*/  ISETP.GE.U32.AND P0, PT, R18, 0x2f80, PT ;  /* 0x00002f801200780c */ /* 0x000fe20003f06070 */
[----:B------:R-:W-:-:S02]  /*10e0*/  IMAD.MOV.U32 R18, RZ, RZ, R14 ;  /* 0x000000ffff127224 */ /* 0x000fc400078e000e */
[----:B------:R-:W0:Y:S01]  /*10f0*/  LDGDEPBAR ;  /* 0x00000000000079af */ /* 0x000e220000000000 */
[----:B--2---:R-:W-:Y:S02]  /*1100*/  IMAD.MOV.U32 R19, RZ, RZ, R15 ;  /* 0x000000ffff137224 */ /* 0x004fe400078e000f */
[C---:B---3--:R-:W-:Y:S02]  /*1110*/  IMAD R35, R11.reuse, 0x800, R9 ;  /* 0x000008000b237824 */ /* 0x048fe400078e0209 */
[----:B------:R-:W-:-:S05]  /*1120*/  VIADD R11, R11, 0x1 ;  /* 0x000000010b0b7836 */ /* 0x000fca0000000000 */
[----:B------:R-:W-:-:S04]  /*1130*/  ISETP.GE.AND P1, PT, R11, 0x5, PT ;  /* 0x000000050b00780c */ /* 0x000fc80003f26270 */
[----:B------:R-:W-:Y:S01]  /*1140*/  SEL R11, R11, RZ, !P1 ;  /* 0x000000ff0b0b7207 */ /* 0x000fe20004800000 */
[----:B------:R-:W-:-:S04]  /*1150*/  DEPBAR.LE SB0, 0x6 ;  /* 0x000081800000791a */ /* 0x000fc80000000000 */
[----:B------:R-:W-:Y:S06]  /*1160*/  BAR.SYNC.DEFER_BLOCKING 0x0 ;  /* 0x0000000000007b1d */ /* 0x000fec0000010000 */
[----:B------:R-:W-:-:S06]  /*1170*/  WARPGROUP.ARRIVE ;  /* 0x00000000000079c5 */ /* 0x000fcc0000000000 */
[----:B------:R-:W-:Y:S04]  /*1180*/  HGMMA.64x16x16.F32.BF16 R24, gdesc[UR12], R24 ;  /* 0x002000000c1879f0 */ /* 0x000fe80008701818 */
[----:B------:R-:W-:Y:S03]  /*1190*/  HGMMA.64x16x16.F32.BF16 R24, gdesc[UR16], R24, gsb0 ;  /* 0x00200000101879f0 */ /* 0x000fe60008001818 */
        /* <DEDUP_REMOVED lines=8> */
[----:B------:R-:W-:Y:S01]  /*1220*/  IADD3 R18, P0, R18, UR11, RZ ;  /* 0x0000000b12127c10 */ /* 0x000fe2000ff1e0ff */
[----:B------:R-:W-:-:S02]  /*1230*/  UMOV UR11, UR5 ;  /* 0x00000005000b7c82 */ /* 0x000fc40008000000 */
[----:B------:R-:W0:Y:S01]  /*1240*/  LDGDEPBAR ;  /* 0x00000000000079af */ /* 0x000e220000000000 */
[----:B------:R-:W-:Y:S01]  /*1250*/  IADD3.X R19, R19, UR11, RZ, P0, !PT ;  /* 0x0000000b13137c10 */ /* 0x000fe200087fe4ff */
[----:B------:R-:W-:Y:S01]  /*1260*/  UMOV UR11, UR4 ;  /* 0x00000004000b7c82 */ /* 0x000fe20008000000 */
[----:B------:R-:W-:Y:S01]  /*1270*/  ULEA UR4, UR10, UR6, 0xc ;  /* 0x000000060a047291 */ /* 0x000fe2000f8e603f */
[----:B------:R-:W-:Y:S01]  /*1280*/  R2UR UR14, R18 ;  /* 0x00000000120e72ca */ /* 0x000fe200000e0000 */
[----:B------:R-:W-:Y:S01]  /*1290*/  IMAD.MOV.U32 R18, RZ, RZ, R12 ;  /* 0x000000ffff127224 */ /* 0x000fe200078e000c */
[----:B------:R-:W-:Y:S01]  /*12a0*/  R2UR UR15, R19 ;  /* 0x00000000130f72ca */ /* 0x000fe200000e0000 */
[----:B------:R-:W-:Y:S01]  /*12b0*/  USHF.R.U32.HI UR4, URZ, 0x4, UR4 ;  /* 0x000000043f047899 */ /* 0x000fe20008011604 */
[----:B------:R-:W-:Y:S01]  /*12c0*/  IMAD.MOV.U32 R19, RZ, RZ, R13 ;  /* 0x000000ffff137224 */ /* 0x000fe200078e000d */
[----:B------:R-:W-:Y:S01]  /*12d0*/  UIADD3 UR10, UR10, 0x1, URZ ;  /* 0x000000010a0a7890 */ /* 0x000fe2000fffe03f */
[----:B------:R-:W-:Y:S01]  /*12e0*/  IADD3 R18, P0, R18, UR11, RZ ;  /* 0x0000000b12127c10 */ /* 0x000fe2000ff1e0ff */
[----:B------:R-:W-:Y:S01]  /*12f0*/  ULOP3.LUT UR4, UR4, 0x3fff, URZ, 0xc0, !UPT ;  /* 0x00003fff04047892 */ /* 0x000fe2000f8ec03f */
[----:B--2---:R-:W-:-:S02]  /*1300*/  IMAD R33, R11, 0x1000, R8 ;  /* 0x000010000b217824 */ /* 0x004fc400078e0208 */
[----:B------:R-:W-:Y:S01]  /*1310*/  IADD3.X R19, R19, UR5, RZ, P0, !PT ;  /* 0x0000000513137c10 */ /* 0x000fe200087fe4ff */
[----:B------:R-:W-:Y:S01]  /*1320*/  UIADD3 UR16, UP0, UR7, UR4, URZ ;  /* 0x0000000407107290 */ /* 0x000fe2000ff1e03f */
[----:B------:R-:W-:Y:S01]  /*1330*/  R2UR UR18, R18 ;  /* 0x00000000121272ca */ /* 0x000fe200000e0000 */
[----:B------:R-:W-:Y:S01]  /*1340*/  VIADD R18, R20, 0x60 ;  /* 0x0000006014127836 */ /* 0x000fe20000000000 */
[----:B------:R-:W-:Y:S01]  /*1350*/  R2UR UR19, R19 ;  /* 0x00000000131372ca */ /* 0x000fe200000e0000 */
[----:B------:R-:W-:Y:S01]  /*1360*/  UIADD3.X UR17, URZ, URZ, URZ, UP0, !UPT ;  /* 0x0000003f3f117290 */ /* 0x000fe200087fe43f */
[----:B---3--:R-:W-:Y:S01]  /*1370*/  IMAD R35, R11, 0x800, R9 ;  /* 0x000008000b237824 */ /* 0x008fe200078e0209 */
[----:B------:R-:W-:Y:S01]  /*1380*/  ULOP3.LUT UR12, UR16, 0x1000000, URZ, 0xfc, !UPT ;  /* 0x01000000100c7892 */ /* 0x000fe2000f8efc3f */
[----:B------:R-:W-:Y:S01]  /*1390*/  ISETP.GE.U32.AND P0, PT, R18, 0x2f80, PT ;  /* 0x00002f801200780c */ /* 0x000fe20003f06070 */
[----:B------:R-:W-:Y:S01]  /*13a0*/  ULOP3.LUT UR13, UR17, 0x80000020, URZ, 0xfc, !UPT ;  /* 0x80000020110d7892 */ /* 0x000fe2000f8efc3f */
[----:B------:R-:W-:-:S04]  /*13b0*/  DEPBAR.LE SB0, 0x6 ;  /* 0x000081800000791a */ /* 0x000fc80000000000 */
[----:B------:R-:W-:Y:S01]  /*13c0*/  BAR.SYNC.DEFER_BLOCKING 0x0 ;  /* 0x0000000000007b1d */ /* 0x000fe20000010000 */
[----:B------:R-:W-:Y:S01]  /*13d0*/  UIADD3.64 UR16, UR16, UR8, URZ ;  /* 0x0000000810107297 */ /* 0x000fe2000fffe03f */
[----:B------:R-:W-:Y:S01]  /*13e0*/  IMAD.MOV.U32 R18, RZ, RZ, R14 ;  /* 0x000000ffff127224 */ /* 0x000fe200078e000e */
[----:B------:R-:W-:Y:S01]  /*13f0*/  UISETP.GE.AND UP0, UPT, UR10, 0x5, UPT ;  /* 0x000000050a00788c */ /* 0x000fe2000bf06270 */
[----:B------:R-:W-:Y:S02]  /*1400*/  IMAD.MOV.U32 R19, RZ, RZ, R15 ;  /* 0x000000ffff137224 */ /* 0x000fe400078e000f */
[----:B------:R-:W-:Y:S01]  /*1410*/  UMOV UR5, URZ ;  /* 0x0000003f00057c82 */ /* 0x000fe20008000000 */
[----:B------:R-:W-:Y:S01]  /*1420*/  USEL UR10, UR10, URZ, !UP0 ;  /* 0x0000003f0a0a7287 */ /* 0x000fe2000c000000 */
[----:B------:R-:W-:-:S03]  /*1430*/  VIADD R11, R11, 0x1 ;  /* 0x000000010b0b7836 */ /* 0x000fc60000000000 */
[----:B------:R-:W-:Y:S02]  /*1440*/  ULEA UR4, UR10, UR6, 0xb ;  /* 0x000000060a047291 */ /* 0x000fe4000f8e583f */
[C---:B------:R-:W-:Y:S02]  /*1450*/  ISETP.GE.AND P1, PT, R11.reuse, 0x5, PT ;  /* 0x000000050b00780c */ /* 0x040fe40003f26270 */
[----:B------:R-:W-:Y:S02]  /*1460*/  UIADD3 UR4, UR4, 0x5000, URZ ;  /* 0x0000500004047890 */ /* 0x000fe4000fffe03f */
[----:B------:R-:W-:Y:S02]  /*1470*/  SEL R11, R11, RZ, !P1 ;  /* 0x000000ff0b0b7207 */ /* 0x000fe40004800000 */
[----:B------:R-:W-:-:S04]  /*1480*/  USHF.R.U32.HI UR4, URZ, 0x4, UR4 ;  /* 0x000000043f047899 */ /* 0x000fc80008011604 */
[----:B------:R-:W-:Y:S01]  /*1490*/  ULOP3.LUT UR4, UR4, 0x3fff, URZ, 0xc0, !UPT ;  /* 0x00003fff04047892 */ /* 0x000fe2000f8ec03f */
[----:B------:R-:W-:-:S06]  /*14a0*/  WARPGROUP.ARRIVE ;  /* 0x00000000000079c5 */ /* 0x000fcc0000000000 */
[----:B------:R-:W-:Y:S01]  /*14b0*/  HGMMA.64x16x16.F32.BF16 R24, gdesc[UR12], R24 ;  /* 0x002000000c1879f0 */ /* 0x000fe20008701818 */
[----:B------:R-:W-:-:S03]  /*14c0*/  UMOV UR11, UR4 ;  /* 0x00000004000b7c82 */ /* 0x000fc60008000000 */
        /* <DEDUP_REMOVED lines=60> */
[----:B------:R-:W-:Y:S01]  /*1890*/  LDGSTS.E.64 [R35+0x5000], desc[UR20][R36.64+0xc0], !P0 ;  /* 0x050000c024237fae */ /* 0x000fe2000c121a54 */
        /* <DEDUP_REMOVED lines=10> */
[----:B------:R-:W-:Y:S02]  /*1940*/  IMAD.MOV.U32 R19, RZ, RZ, R13 ;  /* 0x000000ffff137224 */ /* 0x000fe400078e000d */
        /* <DEDUP_REMOVED lines=9> */
[----:B------:R-:W-:Y:S01]  /*19e0*/  IMAD R19, R11, 0x1000, R8 ;  /* 0x000010000b137824 */ /* 0x000fe200078e0208 */
[----:B------:R-:W-:Y:S01]  /*19f0*/  ULOP3.LUT UR12, UR16, 0x1000000, URZ, 0xfc, !UPT ;  /* 0x01000000100c7892 */ /* 0x000fe2000f8efc3f */
[----:B------:R-:W-:Y:S01]  /*1a00*/  ISETP.GE.U32.AND P0, PT, R18, 0x2f80, PT ;  /* 0x00002f801200780c */ /* 0x000fe20003f06070 */
[----:B------:R-:W-:Y:S01]  /*1a10*/  ULOP3.LUT UR13, UR17, 0x80000020, URZ, 0xfc, !UPT ;  /* 0x80000020110d7892 */ /* 0x000fe2000f8efc3f */
[----:B------:R-:W-:-:S04]  /*1a20*/  DEPBAR.LE SB0, 0x6 ;  /* 0x000081800000791a */ /* 0x000fc80000000000 */
[----:B------:R-:W-:Y:S01]  /*1a30*/  BAR.SYNC.DEFER_BLOCKING 0x0 ;  /* 0x0000000000007b1d */ /* 0x000fe20000010000 */
[----:B------:R-:W-:Y:S01]  /*1a40*/  UIADD3.64 UR16, UR16, UR8, URZ ;  /* 0x0000000810107297 */ /* 0x000fe2000fffe03f */
[----:B------:R-:W-:Y:S01]  /*1a50*/  IMAD.MOV.U32 R18, RZ, RZ, R14 ;  /* 0x000000ffff127224 */ /* 0x000fe200078e000e */
[----:B------:R-:W-:Y:S01]  /*1a60*/  UIADD3 UR4, UR10, 0x1, URZ ;  /* 0x000000010a047890 */ /* 0x000fe2000fffe03f */
[----:B------:R-:W-:Y:S02]  /*1a70*/  VIADD R11, R11, 0x1 ;  /* 0x000000010b0b7836 */ /* 0x000fe40000000000 */
[----:B------:R-:W-:Y:S01]  /*1a80*/  UMOV UR5, URZ ;  /* 0x0000003f00057c82 */ /* 0x000fe20008000000 */
[----:B------:R-:W-:Y:S01]  /*1a90*/  UISETP.GE.AND UP0, UPT, UR4, 0x5, UPT ;  /* 0x000000050400788c */ /* 0x000fe2000bf06270 */
[----:B------:R-:W-:Y:S01]  /*1aa0*/  VIADD R20, R20, 0xc0 ;  /* 0x000000c014147836 */ /* 0x000fe20000000000 */
[----:B------:R-:W-:Y:S01]  /*1ab0*/  ISETP.GE.AND P1, PT, R11, 0x5, PT ;  /* 0x000000050b00780c */ /* 0x000fe20003f26270 */
[----:B------:R-:W-:-:S06]  /*1ac0*/  WARPGROUP.ARRIVE ;  /* 0x00000000000079c5 */ /* 0x000fcc0000000000 */
[----:B------:R-:W-:Y:S04]  /*1ad0*/  HGMMA.64x16x16.F32.BF16 R24, gdesc[UR12], R24 ;  /* 0x002000000c1879f0 */ /* 0x000fe80008701818 */
[----:B------:R-:W-:Y:S01]  /*1ae0*/  HGMMA.64x16x16.F32.BF16 R24, gdesc[UR16], R24, gsb0 ;  /* 0x00200000101879f0 */ /* 0x000fe20008001818 */
[----:B------:R-:W-:-:S04]  /*1af0*/  USEL UR18, UR4, URZ, !UP0 ;  /* 0x0000003f04127287 */ /* 0x000fc8000c000000 */
[----:B------:R-:W-:-:S04]  /*1b00*/  ULEA UR4, UR18, UR6, 0xb ;  /* 0x0000000612047291 */ /* 0x000fc8000f8e583f */
        /* <DEDUP_REMOVED lines=13> */
[----:B------:R-:W-:Y:S01]  /*1be0*/  UMOV UR10, UR5 ;  /* 0x00000005000a7c82 */ /* 0x000fe20008000000 */
[----:B------:R-:W-:Y:S01]  /*1bf0*/  IADD3 R18, P2, R16, 0x180, RZ ;  /* 0x0000018010127810 */ /* 0x000fe20007f5e0ff */
[----:B------:R-:W0:Y:S01]  /*1c00*/  LDGDEPBAR ;  /* 0x00000000000079af */ /* 0x000e220000000000 */
[----:B------:R-:W-:Y:S01]  /*1c10*/  IADD3.X R15, R15, UR10, RZ, P0, !PT ;  /* 0x0000000a0f0f7c10 */ /* 0x000fe200087fe4ff */
[----:B------:R-:W-:Y:S01]  /*1c20*/  ULEA UR10, UR18, UR6, 0xc ;  /* 0x00000006120a7291 */ /* 0x000fe2000f8e603f */
[----:B------:R-:W-:Y:S01]  /*1c30*/  R2UR UR14, R14 ;  /* 0x000000000e0e72ca */ /* 0x000fe200000e0000 */
[----:B------:R-:W-:Y:S01]  /*1c40*/  IMAD.MOV.U32 R14, RZ, RZ, R12 ;  /* 0x000000ffff0e7224 */ /* 0x000fe200078e000c */
[----:B------:R-:W-:Y:S01]  /*1c50*/  R2UR UR15, R15 ;  /* 0x000000000f0f72ca */ /* 0x000fe200000e0000 */
[----:B------:R-:W-:Y:S01]  /*1c60*/  USHF.R.U32.HI UR10, URZ, 0x4, UR10 ;  /* 0x000000043f0a7899 */ /* 0x000fe2000801160a */
[----:B--2---:R-:W-:Y:S01]  /*1c70*/  IMAD.X R19, RZ, RZ, R17, P2 ;  /* 0x000000ffff137224 */ /* 0x004fe200010e0611 */
[----:B---3--:R-:W-:-:S02]  /*1c80*/  SEL R33, R11, RZ, !P1 ;  /* 0x000000ff0b217207 */ /* 0x008fc40004800000 */
[----:B------:R-:W-:Y:S01]  /*1c90*/  ULOP3.LUT UR10, UR10, 0x3fff, URZ, 0xc0, !UPT ;  /* 0x00003fff0a0a7892 */ /* 0x000fe2000f8ec03f */
[----:B------:R-:W-:-:S03]  /*1ca0*/  IADD3 R34, P1, R36, 0x180, RZ ;  /* 0x0000018024227810 */ /* 0x000fc60007f3e0ff */
[----:B------:R-:W-:Y:S02]  /*1cb0*/  UIADD3 UR16, UP0, UR7, UR10, URZ ;  /* 0x0000000a07107290 */ /* 0x000fe4000ff1e03f */
[----:B------:R-:W-:Y:S01]  /*1cc0*/  IMAD.X R11, RZ, RZ, R37, P1 ;  /* 0x000000ffff0b7224 */ /* 0x000fe200008e0625 */
[----:B------:R-:W-:Y:S01]  /*1cd0*/  UMOV UR7, UR4 ;  /* 0x0000000400077c82 */ /* 0x000fe20008000000 */
[----:B------:R-:W-:Y:S01]  /*1ce0*/  UIADD3.X UR17, URZ, URZ, URZ, UP0, !UPT ;  /* 0x0000003f3f117290 */ /* 0x000fe200087fe43f */
[----:B------:R-:W-:Y:S01]  /*1cf0*/  IADD3 R14, P0, R14, UR7, RZ ;  /* 0x000000070e0e7c10 */ /* 0x000fe2000ff1e0ff */
[----:B------:R-:W-:Y:S02]  /*1d00*/  ULOP3.LUT UR12, UR16, 0x1000000, URZ, 0xfc, !UPT ;  /* 0x01000000100c7892 */ /* 0x000fe4000f8efc3f */
[----:B------:R-:W-:Y:S01]  /*1d10*/  ULOP3.LUT UR13, UR17, 0x80000020, URZ, 0xfc, !UPT ;  /* 0x80000020110d7892 */ /* 0x000fe2000f8efc3f */
[----:B------:R-:W-:Y:S01]  /*1d20*/  IADD3.X R15, R13, UR5, RZ, P0, !PT ;  /* 0x000000050d0f7c10 */ /* 0x000fe200087fe4ff */
[----:B------:R-:W-:-:S04]  /*1d30*/  DEPBAR.LE SB0, 0x6 ;  /* 0x000081800000791a */ /* 0x000fc80000000000 */
[----:B------:R-:W-:Y:S01]  /*1d40*/  BAR.SYNC.DEFER_BLOCKING 0x0 ;  /* 0x0000000000007b1d */ /* 0x000fe20000010000 */
[----:B------:R-:W-:Y:S01]  /*1d50*/  R2UR UR10, R14 ;  /* 0x000000000e0a72ca */ /* 0x000fe200000e0000 */
[----:B------:R-:W-:Y:S01]  /*1d60*/  UIADD3.64 UR8, UR16, UR8, URZ ;  /* 0x0000000810087297 */ /* 0x000fe2000fffe03f */
[----:B------:R-:W-:Y:S01]  /*1d70*/  R2UR UR11, R15 ;  /* 0x000000000f0b72ca */ /* 0x000fe200000e0000 */
[C---:B------:R-:W-:Y:S01]  /*1d80*/  IMAD R13, R33.reuse, 0x1000, R8 ;  /* 0x00001000210d7824 */ /* 0x040fe200078e0208 */
[----:B------:R-:W-:Y:S01]  /*1d90*/  ISETP.GE.U32.AND P0, PT, R20, 0x2f80, PT ;  /* 0x00002f801400780c */ /* 0x000fe20003f06070 */
[----:B------:R-:W-:Y:S01]  /*1da0*/  IMAD R15, R33, 0x800, R9 ;  /* 0x00000800210f7824 */ /* 0x000fe200078e0209 */
[----:B------:R-:W-:Y:S01]  /*1db0*/  UMOV UR4, UR18 ;  /* 0x0000001200047c82 */ /* 0x000fe20008000000 */
        /* <DEDUP_REMOVED lines=11> */
[----:B------:R-:W-:-:S03]  /*1e70*/  ISETP.GE.U32.AND P0, PT, R20, 0x2fe0, PT ;  /* 0x00002fe01400780c */ /* 0x000fc60003f06070 */
[----:B------:R-:W0:Y:S10]  /*1e80*/  LDGDEPBAR ;  /* 0x00000000000079af */ /* 0x000e340000000000 */
[----:B--2---:R-:W-:Y:S05]  /*1e90*/  @!P0 BRA `(.L_x_0) ;  /* 0xffffffe800d88947 */ /* 0x004fea000383ffff */
[----:B------:R-:W-:Y:S02]  /*1ea0*/  WARPGROUP.DEPBAR.LE gsb0, 0x0 ;  /* 0x00008000000079c5 */ /* 0x000fe40000010000 */
[----:B------:R-:W-:-:S04]  /*1eb0*/  DEPBAR.LE SB0, 0x0 ;  /* 0x000080000000791a */ /* 0x000fc80000000000 */
[C---:B------:R-:W-:Y:S01]  /*1ec0*/  IMAD.SHL.U32 R9, R22.reuse, 0x10, RZ ;  /* 0x0000001016097824 */ /* 0x040fe200078e00ff */
[----:B------:R-:W-:Y:S01]  /*1ed0*/  LOP3.LUT R8, R7, 0x10, RZ, 0xc0, !PT ;  /* 0x0000001007087812 */ /* 0x000fe200078ec0ff */
[----:B------:R-:W-:Y:S01]  /*1ee0*/  IMAD.SHL.U32 R22, R22, 0x8, RZ ;  /* 0x0000000816167824 */ /* 0x000fe200078e00ff */
[----:B------:R-:W-:Y:S02]  /*1ef0*/  F2FP.BF16.F32.PACK_AB R24, R25, R24 ;  /* 0x000000181918723e */ /* 0x000fe400000010ff */
[----:B------:R-:W-:Y:S02]  /*1f00*/  LOP3.LUT R9, R9, 0x30, RZ, 0xc0, !PT ;  /* 0x0000003009097812 */ /* 0x000fe400078ec0ff */
[----:B------:R-:W-:Y:S02]  /*1f10*/  LOP3.LUT R8, R8, 0x8, R21, 0xf8, !PT ;  /* 0x0000000808087812 */ /* 0x000fe400078ef815 */
[----:B------:R-:W-:Y:S02]  /*1f20*/  LOP3.LUT R9, R9, 0xf, R2, 0xf8, !PT ;  /* 0x0000000f09097812 */ /* 0x000fe400078ef802 */
[----:B------:R-:W-:-:S02]  /*1f30*/  F2FP.BF16.F32.PACK_AB R25, R27, R26 ;  /* 0x0000001a1b19723e */ /* 0x000fc400000010ff */
[----:B------:R-:W-:Y:S01]  /*1f40*/  F2FP.BF16.F32.PACK_AB R26, R29, R28 ;  /* 0x0000001c1d1a723e */ /* 0x000fe200000010ff */
[----:B------:R-:W-:Y:S01]  /*1f50*/  IMAD R8, R9, 0x28, R8 ;  /* 0x0000002809087824 */ /* 0x000fe200078e0208 */
[----:B------:R-:W-:Y:S02]  /*1f60*/  F2FP.BF16.F32.PACK_AB R27, R31, R30 ;  /* 0x0000001e1f1b723e */ /* 0x000fe400000010ff */
[----:B------:R-:W-:Y:S02]  /*1f70*/  LOP3.LUT R2, R4, 0x18, R5, 0xf8, !PT ;  /* 0x0000001804027812 */ /* 0x000fe400078ef805 */
[----:B------:R-:W-:Y:S01]  /*1f80*/  LEA R8, R8, UR6, 0x1 ;  /* 0x0000000608087c11 */ /* 0x000fe2000f8e08ff */
[----:B------:R-:W-:Y:S01]  /*1f90*/  BAR.SYNC.DEFER_BLOCKING 0x0 ;  /* 0x0000000000007b1d */ /* 0x000fe20000010000 */
[----:B------:R-:W-:Y:S02]  /*1fa0*/  ISETP.GE.AND P0, PT, R3, R0, PT ;  /* 0x000000000300720c */ /* 0x000fe40003f06270 */
[----:B------:R-:W-:-:S02]  /*1fb0*/  LOP3.LUT R7, R22, 0x38, RZ, 0xc0, !PT ;  /* 0x0000003816077812 */ /* 0x000fc400078ec0ff */
[----:B------:R-:W-:Y:S02]  /*1fc0*/  ISETP.LT.AND P0, PT, R2, 0xc00, !P0 ;  /* 0x00000c000200780c */ /* 0x000fe40004701270 */
[----:B------:R-:W-:-:S05]  /*1fd0*/  LOP3.LUT R7, R7, 0x7, R32, 0xf8, !PT ;  /* 0x0000000707077812 */ /* 0x000fca00078ef820 */
[----:B------:R-:W-:-:S05]  /*1fe0*/  IMAD R7, R7, 0x28, R6 ;  /* 0x0000002807077824 */ /* 0x000fca00078e0206 */
[----:B------:R-:W-:Y:S01]  /*1ff0*/  LEA R7, R7, UR6, 0x1 ;  /* 0x0000000607077c11 */ /* 0x000fe2000f8e08ff */
[----:B------:R2:W-:Y:S01]  /*2000*/  STSM.16.M88.4 [R8], R24 ;  /* 0x0000001808007844 */ /* 0x0005e20000000200 */
[----:B------:R-:W-:Y:S06]  /*2010*/  BAR.SYNC.DEFER_BLOCKING 0x0 ;  /* 0x0000000000007b1d */ /* 0x000fec0000010000 */
[----:B--2---:R-:W-:Y:S05]  /*2020*/  @!P0 EXIT ;  /* 0x000000000000894d */ /* 0x004fea0003800000 */
[----:B------:R-:W1:Y:S01]  /*2030*/  LDS.128 R8, [R7] ;  /* 0x0000000007087984 */ /* 0x000e620000000c00 */
[----:B------:R-:W2:Y:S01]  /*2040*/  LDC.64 R4, c[0x0][0x220] ;  /* 0x00008800ff047b82 */ /* 0x000ea20000000a00 */
[----:B------:R-:W-:-:S04]  /*2050*/  IMAD R3, R3, 0xc00, R2 ;  /* 0x00000c0003037824 */ /* 0x000fc800078e0202 */
[----:B--2---:R-:W-:-:S05]  /*2060*/  IMAD.WIDE R4, R3, 0x2, R4 ;  /* 0x0000000203047825 */ /* 0x004fca00078e0204 */
[----:B-1----:R-:W-:Y:S01]  /*2070*/  STG.E.128 desc[UR20][R4.64], R8 ;  /* 0x0000000804007986 */ /* 0x002fe2000c101d14 */
[----:B------:R-:W-:Y:S05]  /*2080*/  EXIT ;  /* 0x000000000000794d */ /* 0x000fea0003800000 */
.L_x_1:
[----:B------:R-:W-:-:S00]  /*2090*/  BRA `(.L_x_1) ;  /* 0xfffffffc00fc7947 */ /* 0x000fc0000383ffff */
[----:B------:R-:W-:-:S00]  /*20a0*/  NOP ;  /* 0x0000000000007918 */ /* 0x000fc00000000000 */
        /* <DEDUP_REMOVED lines=13> */
.L_x_2:


//--------------------- .nv.shared.triton_mm      --------------------------
	.section	.nv.shared.triton_mm,"aw",@nobits
	.sectionflags	@""
	.align	16
	.zero		1024


//--------------------- .nv.constant0.triton_mm   --------------------------
	.section	.nv.constant0.triton_mm,"a",@progbits
	.sectionflags	@""
	.align	4
.nv.constant0.triton_mm:
	.zero		556
